	.headerflags	@"EF_CUDA_TEXMODE_UNIFIED EF_CUDA_64BIT_ADDRESS EF_CUDA_ACCELERATORS EF_CUDA_SM90 EF_CUDA_VIRTUAL_SM(EF_CUDA_SM90)"
	.elftype	@"ET_EXEC"


//--------------------- .nv.info                  --------------------------
	.section	.nv.info,"",@"SHT_CUDA_INFO"
	.align	4


	//----- nvinfo : EIATTR_REGCOUNT
	.align		4
        /*0000*/ 	.byte	0x04, 0x2f
        /*0002*/ 	.short	(.L_3 - .L_2)
	.align		4
.L_2:
        /*0004*/ 	.word	index@(triton_poi_fused__native_batch_norm_legit_no_training_add_convolution_26)
        /*0008*/ 	.word	0x00000020


	//----- nvinfo : EIATTR_MIN_STACK_SIZE
	.align		4
.L_3:
        /*000c*/ 	.byte	0x04, 0x12
        /*000e*/ 	.short	(.L_5 - .L_4)
	.align		4
.L_4:
        /*0010*/ 	.word	index@(triton_poi_fused__native_batch_norm_legit_no_training_add_convolution_26)
        /*0014*/ 	.word	0x00000000


	//----- nvinfo : EIATTR_FRAME_SIZE
	.align		4
.L_5:
        /*0018*/ 	.byte	0x04, 0x11
        /*001a*/ 	.short	(.L_7 - .L_6)
	.align		4
.L_6:
        /*001c*/ 	.word	index@(triton_poi_fused__native_batch_norm_legit_no_training_add_convolution_26)
        /*0020*/ 	.word	0x00000000


	//----- nvinfo : EIATTR_MIN_STACK_SIZE
	.align		4
.L_7:
        /*0024*/ 	.byte	0x04, 0x12
        /*0026*/ 	.short	(.L_9 - .L_8)
	.align		4
.L_8:
        /*0028*/ 	.word	index@(triton_poi_fused__native_batch_norm_legit_no_training_add_convolution_26)
        /*002c*/ 	.word	0x00000000
.L_9:


//--------------------- .nv.info.triton_poi_fused__native_batch_norm_legit_no_training_add_convolution_26 --------------------------
	.section	.nv.info.triton_poi_fused__native_batch_norm_legit_no_training_add_convolution_26,"",@"SHT_CUDA_INFO"
	.sectionflags	@""
	.align	4


	//----- nvinfo : EIATTR_CUDA_API_VERSION
	.align		4
        /*0000*/ 	.byte	0x04, 0x37
        /*0002*/ 	.short	(.L_11 - .L_10)
.L_10:
        /*0004*/ 	.word	0x0000007c


	//----- nvinfo : EIATTR_KPARAM_INFO
	.align		4
.L_11:
        /*0008*/ 	.byte	0x04, 0x17
        /*000a*/ 	.short	(.L_13 - .L_12)
.L_12:
        /*000c*/ 	.word	0x00000000
        /*0010*/ 	.short	0x000d
        /*0012*/ 	.short	0x0068
        /*0014*/ 	.byte	0x00, 0xf0, 0x11, 0x00


	//----- nvinfo : EIATTR_KPARAM_INFO
	.align		4
.L_13:
        /*0018*/ 	.byte	0x04, 0x17
        /*001a*/ 	.short	(.L_15 - .L_14)
.L_14:
        /*001c*/ 	.word	0x00000000
        /*0020*/ 	.short	0x000c
        /*0022*/ 	.short	0x0060
        /*0024*/ 	.byte	0x00, 0xf4, 0x21, 0x00


	//----- nvinfo : EIATTR_KPARAM_INFO
	.align		4
.L_15:
        /*0028*/ 	.byte	0x04, 0x17
        /*002a*/ 	.short	(.L_17 - .L_16)
.L_16:
        /*002c*/ 	.word	0x00000000
        /*0030*/ 	.short	0x000b
        /*0032*/ 	.short	0x0058
        /*0034*/ 	.byte	0x00, 0xf4, 0x21, 0x00


	//----- nvinfo : EIATTR_KPARAM_INFO
	.align		4
.L_17:
        /*0038*/ 	.byte	0x04, 0x17
        /*003a*/ 	.short	(.L_19 - .L_18)
.L_18:
        /*003c*/ 	.word	0x00000000
        /*0040*/ 	.short	0x000a
        /*0042*/ 	.short	0x0050
        /*0044*/ 	.byte	0x00, 0xf4, 0x21, 0x00


	//----- nvinfo : EIATTR_KPARAM_INFO
	.align		4
.L_19:
        /*0048*/ 	.byte	0x04, 0x17
        /*004a*/ 	.short	(.L_21 - .L_20)
.L_20:
        /*004c*/ 	.word	0x00000000
        /*0050*/ 	.short	0x0009
        /*0052*/ 	.short	0x0048
        /*0054*/ 	.byte	0x00, 0xf4, 0x21, 0x00


	//----- nvinfo : EIATTR_KPARAM_INFO
	.align		4
.L_21:
        /*0058*/ 	.byte	0x04, 0x17
        /*005a*/ 	.short	(.L_23 - .L_22)
.L_22:
        /*005c*/ 	.word	0x00000000
        /*0060*/ 	.short	0x0008
        /*0062*/ 	.short	0x0040
        /*0064*/ 	.byte	0x00, 0xf4, 0x21, 0x00


	//----- nvinfo : EIATTR_KPARAM_INFO
	.align		4
.L_23:
        /*0068*/ 	.byte	0x04, 0x17
        /*006a*/ 	.short	(.L_25 - .L_24)
.L_24:
        /*006c*/ 	.word	0x00000000
        /*0070*/ 	.short	0x0007
        /*0072*/ 	.short	0x0038
        /*0074*/ 	.byte	0x00, 0xf4, 0x21, 0x00


	//----- nvinfo : EIATTR_KPARAM_INFO
	.align		4
.L_25:
        /*0078*/ 	.byte	0x04, 0x17
        /*007a*/ 	.short	(.L_27 - .L_26)
.L_26:
        /*007c*/ 	.word	0x00000000
        /*0080*/ 	.short	0x0006
        /*0082*/ 	.short	0x0030
        /*0084*/ 	.byte	0x00, 0xf4, 0x21, 0x00


	//----- nvinfo : EIATTR_KPARAM_INFO
	.align		4
.L_27:
        /*0088*/ 	.byte	0x04, 0x17
        /*008a*/ 	.short	(.L_29 - .L_28)
.L_28:
        /*008c*/ 	.word	0x00000000
        /*0090*/ 	.short	0x0005
        /*0092*/ 	.short	0x0028
        /*0094*/ 	.byte	0x00, 0xf4, 0x21, 0x00


	//----- nvinfo : EIATTR_KPARAM_INFO
	.align		4
.L_29:
        /*0098*/ 	.byte	0x04, 0x17
        /*009a*/ 	.short	(.L_31 - .L_30)
.L_30:
        /*009c*/ 	.word	0x00000000
        /*00a0*/ 	.short	0x0004
        /*00a2*/ 	.short	0x0020
        /*00a4*/ 	.byte	0x00, 0xf4, 0x21, 0x00


	//----- nvinfo : EIATTR_KPARAM_INFO
	.align		4
.L_31:
        /*00a8*/ 	.byte	0x04, 0x17
        /*00aa*/ 	.short	(.L_33 - .L_32)
.L_32:
        /*00ac*/ 	.word	0x00000000
        /*00b0*/ 	.short	0x0003
        /*00b2*/ 	.short	0x0018
        /*00b4*/ 	.byte	0x00, 0xf4, 0x21, 0x00


	//----- nvinfo : EIATTR_KPARAM_INFO
	.align		4
.L_33:
        /*00b8*/ 	.byte	0x04, 0x17
        /*00ba*/ 	.short	(.L_35 - .L_34)
.L_34:
        /*00bc*/ 	.word	0x00000000
        /*00c0*/ 	.short	0x0002
        /*00c2*/ 	.short	0x0010
        /*00c4*/ 	.byte	0x00, 0xf4, 0x21, 0x00


	//----- nvinfo : EIATTR_KPARAM_INFO
	.align		4
.L_35:
        /*00c8*/ 	.byte	0x04, 0x17
        /*00ca*/ 	.short	(.L_37 - .L_36)
.L_36:
        /*00cc*/ 	.word	0x00000000
        /*00d0*/ 	.short	0x0001
        /*00d2*/ 	.short	0x0008
        /*00d4*/ 	.byte	0x00, 0xf4, 0x21, 0x00


	//----- nvinfo : EIATTR_KPARAM_INFO
	.align		4
.L_37:
        /*00d8*/ 	.byte	0x04, 0x17
        /*00da*/ 	.short	(.L_39 - .L_38)
.L_38:
        /*00dc*/ 	.word	0x00000000
        /*00e0*/ 	.short	0x0000
        /*00e2*/ 	.short	0x0000
        /*00e4*/ 	.byte	0x00, 0xf4, 0x21, 0x00


	//----- nvinfo : EIATTR_SPARSE_MMA_MASK
	.align		4
.L_39:
        /*00e8*/ 	.byte	0x03, 0x50
        /*00ea*/ 	.short	0x0000


	//----- nvinfo : EIATTR_MAXREG_COUNT
	.align		4
        /*00ec*/ 	.byte	0x03, 0x1b
        /*00ee*/ 	.short	0x00ff


	//----- nvinfo : EIATTR_EXIT_INSTR_OFFSETS
	.align		4
        /*00f0*/ 	.byte	0x04, 0x1c
        /*00f2*/ 	.short	(.L_41 - .L_40)


	//   ....[0]....
.L_40:
        /*00f4*/ 	.word	0x000007b0


	//   ....[1]....
        /*00f8*/ 	.word	0x000007d0


	//----- nvinfo : EIATTR_REQNTID
	.align		4
.L_41:
        /*00fc*/ 	.byte	0x04, 0x10
        /*00fe*/ 	.short	(.L_43 - .L_42)
.L_42:
        /*0100*/ 	.word	0x00000080
        /*0104*/ 	.word	0x00000001
        /*0108*/ 	.word	0x00000001


	//----- nvinfo : EIATTR_CBANK_PARAM_SIZE
	.align		4
.L_43:
        /*010c*/ 	.byte	0x03, 0x19
        /*010e*/ 	.short	0x006c


	//----- nvinfo : EIATTR_PARAM_CBANK
	.align		4
        /*0110*/ 	.byte	0x04, 0x0a
        /*0112*/ 	.short	(.L_45 - .L_44)
	.align		4
.L_44:
        /*0114*/ 	.word	index@(.nv.constant0.triton_poi_fused__native_batch_norm_legit_no_training_add_convolution_26)
        /*0118*/ 	.short	0x0210
        /*011a*/ 	.short	0x006c


	//----- nvinfo : EIATTR_SW_WAR
	.align		4
.L_45:
        /*011c*/ 	.byte	0x04, 0x36
        /*011e*/ 	.short	(.L_47 - .L_46)
.L_46:
        /*0120*/ 	.word	0x00000008
.L_47:


//--------------------- .nv.callgraph             --------------------------
	.section	.nv.callgraph,"",@"SHT_CUDA_CALLGRAPH"
	.align	4
	.sectionentsize	8
	.align		4
        /*0000*/ 	.word	0x00000000
	.align		4
        /*0004*/ 	.word	0xffffffff
	.align		4
        /*0008*/ 	.word	0x00000000
	.align		4
        /*000c*/ 	.word	0xfffffffe
	.align		4
        /*0010*/ 	.word	0x00000000
	.align		4
        /*0014*/ 	.word	0xfffffffd
	.align		4
        /*0018*/ 	.word	0x00000000
	.align		4
        /*001c*/ 	.word	0xfffffffc


//--------------------- .nv.constant4             --------------------------
	.section	.nv.constant4,"a",@progbits
	.align	8
	.align		8
.nv.constant4:
        /*0000*/ 	.dword	_$_str
	.align		8
        /*0008*/ 	.dword	_$_str_$_2


//--------------------- .text.triton_poi_fused__native_batch_norm_legit_no_training_add_convolution_26 --------------------------
	.section	.text.triton_poi_fused__native_batch_norm_legit_no_training_add_convolution_26,"ax",@progbits
	.align	128
        .global         triton_poi_fused__native_batch_norm_legit_no_training_add_convolution_26
        .type           triton_poi_fused__native_batch_norm_legit_no_training_add_convolution_26,@function
        .size           triton_poi_fused__native_batch_norm_legit_no_training_add_convolution_26,(.L_x_1 - triton_poi_fused__native_batch_norm_legit_no_training_add_convolution_26)
        .other          triton_poi_fused__native_batch_norm_legit_no_training_add_convolution_26,@"STO_CUDA_ENTRY STV_DEFAULT"
triton_poi_fused__native_batch_norm_legit_no_training_add_convolution_26:
.text.triton_poi_fused__native_batch_norm_legit_no_training_add_convolution_26:
[----:B------:R-:W0:Y:S01]  /*0000*/  LDC R1, c[0x0][0x28] ;  /* 0x00000a00ff017b82 */ /* 0x000e220000000800 */
[----:B------:R-:W1:Y:S07]  /*0010*/  S2R R0, SR_TID.X ;  /* 0x0000000000007919 */ /* 0x000e6e0000002100 */
[----:B------:R-:W2:Y:S01]  /*0020*/  LDC.64 R4, c[0x0][0x238] ;  /* 0x00008e00ff047b82 */ /* 0x000ea20000000a00 */
[----:B------:R-:W-:Y:S01]  /*0030*/  CS2R R16, SRZ ;  /* 0x0000000000107805 */ /* 0x000fe2000001ff00 */
[----:B------:R-:W-:Y:S01]  /*0040*/  ULDC.64 UR4, c[0x0][0x208] ;  /* 0x0000820000047ab9 */ /* 0x000fe20000000a00 */
[----:B------:R-:W3:Y:S05]  /*0050*/  S2R R3, SR_CTAID.X ;  /* 0x0000000000037919 */ /* 0x000eea0000002500 */
[----:B------:R-:W4:Y:S08]  /*0060*/  LDC.64 R28, c[0x0][0x258] ;  /* 0x00009600ff1c7b82 */ /* 0x000f300000000a00 */
[----:B------:R-:W5:Y:S08]  /*0070*/  LDC.64 R24, c[0x0][0x220] ;  /* 0x00008800ff187b82 */ /* 0x000f700000000a00 */
[----:B------:R-:W5:Y:S01]  /*0080*/  LDC.64 R10, c[0x0][0x210] ;  /* 0x00008400ff0a7b82 */ /* 0x000f620000000a00 */
[----:B-1----:R-:W-:-:S07]  /*0090*/  SHF.L.U32 R0, R0, 0x1, RZ ;  /* 0x0000000100007819 */ /* 0x002fce00000006ff */
[----:B------:R-:W1:Y:S01]  /*00a0*/  LDC.64 R12, c[0x0][0x230] ;  /* 0x00008c00ff0c7b82 */ /* 0x000e620000000a00 */
[----:B------:R-:W-:-:S04]  /*00b0*/  LOP3.LUT R0, R0, 0xfe, RZ, 0xc0, !PT ;  /* 0x000000fe00007812 */ /* 0x000fc800078ec0ff */
[----:B---3--:R-:W-:-:S03]  /*00c0*/  LEA R0, R3, R0, 0x8 ;  /* 0x0000000003007211 */ /* 0x008fc600078e40ff */
[----:B------:R-:W3:Y:S01]  /*00d0*/  LDC.64 R22, c[0x0][0x240] ;  /* 0x00009000ff167b82 */ /* 0x000ee20000000a00 */
[C---:B------:R-:W-:Y:S01]  /*00e0*/  ISETP.GE.AND P0, PT, R0.reuse, 0x9600, PT ;  /* 0x000096000000780c */ /* 0x040fe20003f06270 */
[----:B------:R-:W-:-:S06]  /*00f0*/  IMAD.HI R2, R0, 0x1b4e81b5, RZ ;  /* 0x1b4e81b500027827 */ /* 0x000fcc00078e02ff */
[----:B------:R-:W3:Y:S01]  /*0100*/  LDC.64 R18, c[0x0][0x248] ;  /* 0x00009200ff127b82 */ /* 0x000ee20000000a00 */
[----:B------:R-:W-:-:S04]  /*0110*/  SHF.R.U32.HI R3, RZ, 0x1f, R2 ;  /* 0x0000001fff037819 */ /* 0x000fc80000011602 */
[----:B------:R-:W-:-:S05]  /*0120*/  LEA.HI.SX32 R3, R2, R3, 0x1c ;  /* 0x0000000302037211 */ /* 0x000fca00078fe2ff */
[----:B------:R-:W-:-:S04]  /*0130*/  IMAD R2, R3, -0x96, R0 ;  /* 0xffffff6a03027824 */ /* 0x000fc800078e0200 */
[----:B--2---:R-:W-:-:S05]  /*0140*/  IMAD.WIDE R4, R2, 0x4, R4 ;  /* 0x0000000402047825 */ /* 0x004fca00078e0204 */
[----:B------:R2:W3:Y:S01]  /*0150*/  @!P0 LDG.E.EL.64 R16, desc[UR4][R4.64] ;  /* 0x0000000404108981 */ /* 0x0004e2000c2e1b00 */
[----:B------:R-:W-:Y:S01]  /*0160*/  CS2R R14, SRZ ;  /* 0x00000000000e7805 */ /* 0x000fe2000001ff00 */
[C---:B----4-:R-:W-:Y:S01]  /*0170*/  IMAD.WIDE R28, R2.reuse, 0x4, R28 ;  /* 0x00000004021c7825 */ /* 0x050fe200078e021c */
[----:B------:R-:W-:Y:S02]  /*0180*/  CS2R R6, SRZ ;  /* 0x0000000000067805 */ /* 0x000fe4000001ff00 */
[----:B------:R-:W-:Y:S01]  /*0190*/  CS2R R8, SRZ ;  /* 0x0000000000087805 */ /* 0x000fe2000001ff00 */
[----:B-----5:R-:W-:Y:S01]  /*01a0*/  IMAD.WIDE R24, R2, 0x4, R24 ;  /* 0x0000000402187825 */ /* 0x020fe200078e0218 */
[----:B------:R4:W5:Y:S03]  /*01b0*/  @!P0 LDG.E.EL.64 R14, desc[UR4][R28.64] ;  /* 0x000000041c0e8981 */ /* 0x000966000c2e1b00 */
[----:B0-2---:R-:W-:Y:S01]  /*01c0*/  IMAD.WIDE R4, R0, 0x4, R10 ;  /* 0x0000000400047825 */ /* 0x005fe200078e020a */
[----:B------:R0:W2:Y:S01]  /*01d0*/  @!P0 LDG.E.EL.64 R6, desc[UR4][R24.64] ;  /* 0x0000000418068981 */ /* 0x0000a2000c2e1b00 */
[----:B------:R-:W-:-:S02]  /*01e0*/  CS2R R10, SRZ ;  /* 0x00000000000a7805 */ /* 0x000fc4000001ff00 */
[C---:B-1----:R-:W-:Y:S01]  /*01f0*/  IMAD.WIDE R26, R2.reuse, 0x4, R12 ;  /* 0x00000004021a7825 */ /* 0x042fe200078e020c */
[----:B------:R-:W2:Y:S04]  /*0200*/  @!P0 LDG.E.64 R8, desc[UR4][R4.64] ;  /* 0x0000000404088981 */ /* 0x000ea8000c1e1b00 */
[----:B------:R1:W2:Y:S01]  /*0210*/  @!P0 LDG.E.EL.64 R10, desc[UR4][R26.64] ;  /* 0x000000041a0a8981 */ /* 0x0002a2000c2e1b00 */
[----:B------:R-:W-:Y:S02]  /*0220*/  CS2R R20, SRZ ;  /* 0x0000000000147805 */ /* 0x000fe4000001ff00 */
[----:B------:R-:W-:Y:S01]  /*0230*/  CS2R R12, SRZ ;  /* 0x00000000000c7805 */ /* 0x000fe2000001ff00 */
[----:B---3--:R-:W-:-:S04]  /*0240*/  IMAD.WIDE R22, R2, 0x4, R22 ;  /* 0x0000000402167825 */ /* 0x008fc800078e0216 */
[C---:B----4-:R-:W-:Y:S01]  /*0250*/  IMAD.WIDE R28, R2.reuse, 0x4, R18 ;  /* 0x00000004021c7825 */ /* 0x050fe200078e0212 */
[----:B------:R-:W3:Y:S01]  /*0260*/  @!P0 LDG.E.EL.64 R20, desc[UR4][R22.64] ;  /* 0x0000000416148981 */ /* 0x000ee2000c2e1b00 */
[----:B0-----:R-:W-:Y:S01]  /*0270*/  HFMA2.MMA R24, -RZ, RZ, 1.625, 0 ;  /* 0x3e800000ff187435 */ /* 0x001fe200000001ff */
[----:B------:R-:W0:Y:S02]  /*0280*/  LDC.64 R18, c[0x0][0x228] ;  /* 0x00008a00ff127b82 */ /* 0x000e240000000a00 */
[----:B------:R5:W3:Y:S06]  /*0290*/  @!P0 LDG.E.EL.64 R12, desc[UR4][R28.64] ;  /* 0x000000041c0c8981 */ /* 0x000aec000c2e1b00 */
[----:B-1----:R-:W1:Y:S02]  /*02a0*/  LDC.64 R26, c[0x0][0x250] ;  /* 0x00009400ff1a7b82 */ /* 0x002e640000000a00 */
[----:B-1----:R-:W-:-:S04]  /*02b0*/  IMAD.WIDE R26, R2, 0x4, R26 ;  /* 0x00000004021a7825 */ /* 0x002fc800078e021a */
[----:B------:R-:W-:Y:S01]  /*02c0*/  FADD R16, R16, 9.9999997473787516356e-06 ;  /* 0x3727c5ac10107421 */ /* 0x000fe20000000000 */
[----:B------:R-:W-:-:S03]  /*02d0*/  FADD R17, R17, 9.9999997473787516356e-06 ;  /* 0x3727c5ac11117421 */ /* 0x000fc60000000000 */
[----:B------:R-:W1:Y:S01]  /*02e0*/  MUFU.SQRT R3, R16 ;  /* 0x0000001000037308 */ /* 0x000e620000002000 */
[----:B-----5:R-:W-:Y:S01]  /*02f0*/  FADD R29, R15, 9.9999997473787516356e-06 ;  /* 0x3727c5ac0f1d7421 */ /* 0x020fe20000000000 */
[----:B------:R-:W-:Y:S01]  /*0300*/  FADD R25, R14, 9.9999997473787516356e-06 ;  /* 0x3727c5ac0e197421 */ /* 0x000fe20000000000 */
[----:B0-----:R-:W-:-:S05]  /*0310*/  IMAD.WIDE R14, R2, 0x4, R18 ;  /* 0x00000004020e7825 */ /* 0x001fca00078e0212 */
[----:B------:R0:W4:Y:S01]  /*0320*/  MUFU.SQRT R28, R17 ;  /* 0x00000011001c7308 */ /* 0x0001220000002000 */
[----:B--2---:R-:W-:Y:S01]  /*0330*/  FADD R8, R6, R8 ;  /* 0x0000000806087221 */ /* 0x004fe20000000000 */
[----:B-1----:R-:W-:-:S06]  /*0340*/  FSETP.GT.AND P1, PT, R3, 8.50705917302346158658e+37, PT ;  /* 0x7e8000000300780b */ /* 0x002fcc0003f24000 */
[----:B------:R-:W-:Y:S01]  /*0350*/  MUFU.SQRT R29, R29 ;  /* 0x0000001d001d7308 */ /* 0x000fe20000002000 */
[C---:B------:R-:W-:Y:S02]  /*0360*/  FSETP.GEU.AND P2, PT, R3.reuse, 1.175494350822287508e-38, PT ;  /* 0x008000000300780b */ /* 0x040fe40003f4e000 */
[----:B0-----:R-:W-:Y:S02]  /*0370*/  CS2R R16, SRZ ;  /* 0x0000000000107805 */ /* 0x001fe4000001ff00 */
[----:B------:R-:W-:Y:S02]  /*0380*/  FSEL R22, R24, 1, P1 ;  /* 0x3f80000018167808 */ /* 0x000fe40000800000 */
[C---:B----4-:R-:W-:Y:S01]  /*0390*/  FSETP.GEU.AND P4, PT, R28.reuse, 1.175494350822287508e-38, PT ;  /* 0x008000001c00780b */ /* 0x050fe20003f8e000 */
[----:B------:R-:W-:Y:S01]  /*03a0*/  MUFU.SQRT R25, R25 ;  /* 0x0000001900197308 */ /* 0x000fe20000002000 */
[----:B------:R0:W2:Y:S01]  /*03b0*/  @!P0 LDG.E.EL.64 R16, desc[UR4][R14.64] ;  /* 0x000000040e108981 */ /* 0x0000a2000c2e1b00 */
[----:B------:R-:W-:Y:S01]  /*03c0*/  @P1 FMUL R3, R3, 0.25 ;  /* 0x3e80000003031820 */ /* 0x000fe20000400000 */
[----:B------:R-:W-:-:S03]  /*03d0*/  FSETP.GT.AND P1, PT, R28, 8.50705917302346158658e+37, PT ;  /* 0x7e8000001c00780b */ /* 0x000fc60003f24000 */
[----:B------:R-:W-:Y:S01]  /*03e0*/  @!P2 FMUL R22, R22, 16777216 ;  /* 0x4b8000001616a820 */ /* 0x000fe20000400000 */
[----:B------:R-:W-:-:S06]  /*03f0*/  @!P2 FMUL R3, R3, 16777216 ;  /* 0x4b8000000303a820 */ /* 0x000fcc0000400000 */
[----:B------:R-:W1:Y:S02]  /*0400*/  MUFU.RCP R3, R3 ;  /* 0x0000000300037308 */ /* 0x000e640000001000 */
[----:B-1----:R-:W-:Y:S01]  /*0410*/  FMUL R6, R3, R22 ;  /* 0x0000001603067220 */ /* 0x002fe20000400000 */
[C---:B------:R-:W-:Y:S01]  /*0420*/  FSETP.GT.AND P3, PT, R29.reuse, 8.50705917302346158658e+37, PT ;  /* 0x7e8000001d00780b */ /* 0x040fe20003f64000 */
[----:B------:R-:W1:Y:S01]  /*0430*/  LDC.64 R22, c[0x0][0x260] ;  /* 0x00009800ff167b82 */ /* 0x000e620000000a00 */
[----:B------:R-:W-:Y:S01]  /*0440*/  @P1 FMUL R28, R28, 0.25 ;  /* 0x3e8000001c1c1820 */ /* 0x000fe20000400000 */
[----:B------:R-:W-:Y:S01]  /*0450*/  FSETP.GEU.AND P6, PT, R29, 1.175494350822287508e-38, PT ;  /* 0x008000001d00780b */ /* 0x000fe20003fce000 */
[----:B------:R-:W-:Y:S01]  /*0460*/  FADD R3, R8, -R10 ;  /* 0x8000000a08037221 */ /* 0x000fe20000000000 */
[----:B0-----:R-:W-:Y:S01]  /*0470*/  CS2R R14, SRZ ;  /* 0x00000000000e7805 */ /* 0x001fe2000001ff00 */
[----:B------:R-:W-:Y:S02]  /*0480*/  @!P4 FMUL R28, R28, 16777216 ;  /* 0x4b8000001c1cc820 */ /* 0x000fe40000400000 */
[----:B------:R-:W-:-:S02]  /*0490*/  FMUL R3, R6, R3 ;  /* 0x0000000306037220 */ /* 0x000fc40000400000 */
[----:B------:R-:W0:Y:S01]  /*04a0*/  MUFU.RCP R6, R28 ;  /* 0x0000001c00067308 */ /* 0x000e220000001000 */
[----:B------:R-:W-:Y:S01]  /*04b0*/  FSETP.GT.AND P2, PT, R25, 8.50705917302346158658e+37, PT ;  /* 0x7e8000001900780b */ /* 0x000fe20003f44000 */
[----:B---3--:R-:W-:Y:S01]  /*04c0*/  FFMA R3, R3, R20, R12 ;  /* 0x0000001403037223 */ /* 0x008fe2000000000c */
[----:B------:R-:W-:Y:S01]  /*04d0*/  @P3 FMUL R29, R29, 0.25 ;  /* 0x3e8000001d1d3820 */ /* 0x000fe20000400000 */
[----:B------:R-:W-:Y:S02]  /*04e0*/  FSEL R20, R24, 1, P1 ;  /* 0x3f80000018147808 */ /* 0x000fe40000800000 */
[----:B------:R-:W-:Y:S01]  /*04f0*/  CS2R R18, SRZ ;  /* 0x0000000000127805 */ /* 0x000fe2000001ff00 */
[----:B-1----:R-:W-:-:S04]  /*0500*/  IMAD.WIDE R22, R2, 0x4, R22 ;  /* 0x0000000402167825 */ /* 0x002fc800078e0216 */
[----:B------:R-:W-:Y:S01]  /*0510*/  @!P6 FMUL R29, R29, 16777216 ;  /* 0x4b8000001d1de820 */ /* 0x000fe20000400000 */
[C---:B------:R-:W-:Y:S01]  /*0520*/  FSETP.GEU.AND P5, PT, R25.reuse, 1.175494350822287508e-38, PT ;  /* 0x008000001900780b */ /* 0x040fe20003fae000 */
[----:B------:R-:W-:Y:S01]  /*0530*/  @!P4 FMUL R20, R20, 16777216 ;  /* 0x4b8000001414c820 */ /* 0x000fe20000400000 */
[----:B------:R1:W3:Y:S04]  /*0540*/  @!P0 LDG.E.EL.64 R18, desc[UR4][R26.64] ;  /* 0x000000041a128981 */ /* 0x0002e8000c2e1b00 */
[----:B------:R4:W5:Y:S01]  /*0550*/  @!P0 LDG.E.EL.64 R14, desc[UR4][R22.64] ;  /* 0x00000004160e8981 */ /* 0x000962000c2e1b00 */
[----:B------:R-:W4:Y:S01]  /*0560*/  MUFU.RCP R12, R29 ;  /* 0x0000001d000c7308 */ /* 0x000f220000001000 */
[----:B0-----:R-:W-:Y:S01]  /*0570*/  FMUL R6, R6, R20 ;  /* 0x0000001406067220 */ /* 0x001fe20000400000 */
[----:B-1----:R-:W0:Y:S08]  /*0580*/  LDC.64 R26, c[0x0][0x268] ;  /* 0x00009a00ff1a7b82 */ /* 0x002e300000000a00 */
[----:B----4-:R-:W1:Y:S01]  /*0590*/  LDC.64 R22, c[0x0][0x218] ;  /* 0x00008600ff167b82 */ /* 0x010e620000000a00 */
[C---:B------:R-:W-:Y:S01]  /*05a0*/  FSEL R20, R24.reuse, 1, P2 ;  /* 0x3f80000018147808 */ /* 0x040fe20001000000 */
[----:B------:R-:W-:Y:S01]  /*05b0*/  @P2 FMUL R25, R25, 0.25 ;  /* 0x3e80000019192820 */ /* 0x000fe20000400000 */
[----:B------:R-:W-:-:S03]  /*05c0*/  FSEL R24, R24, 1, P3 ;  /* 0x3f80000018187808 */ /* 0x000fc60001800000 */
[----:B------:R-:W-:Y:S02]  /*05d0*/  @!P5 FMUL R25, R25, 16777216 ;  /* 0x4b8000001919d820 */ /* 0x000fe40000400000 */
[----:B------:R-:W-:Y:S02]  /*05e0*/  @!P6 FMUL R24, R24, 16777216 ;  /* 0x4b8000001818e820 */ /* 0x000fe40000400000 */
[----:B------:R4:W0:Y:S02]  /*05f0*/  MUFU.RCP R10, R25 ;  /* 0x00000019000a7308 */ /* 0x0008240000001000 */
[----:B------:R-:W-:Y:S01]  /*0600*/  FMUL R12, R12, R24 ;  /* 0x000000180c0c7220 */ /* 0x000fe20000400000 */
[----:B----4-:R-:W-:Y:S01]  /*0610*/  CS2R R24, SRZ ;  /* 0x0000000000187805 */ /* 0x010fe2000001ff00 */
[----:B-1----:R-:W-:-:S05]  /*0620*/  IMAD.WIDE R22, R0, 0x4, R22 ;  /* 0x0000000400167825 */ /* 0x002fca00078e0216 */
[----:B------:R-:W2:Y:S01]  /*0630*/  @!P0 LDG.E.64 R24, desc[UR4][R22.64] ;  /* 0x0000000416188981 */ /* 0x000ea2000c1e1b00 */
[----:B0-----:R-:W-:Y:S01]  /*0640*/  IMAD.WIDE R28, R2, 0x4, R26 ;  /* 0x00000004021c7825 */ /* 0x001fe200078e021a */
[----:B------:R-:W-:-:S06]  /*0650*/  CS2R R26, SRZ ;  /* 0x00000000001a7805 */ /* 0x000fcc000001ff00 */
[----:B------:R0:W5:Y:S01]  /*0660*/  @!P0 LDG.E.EL.64 R26, desc[UR4][R28.64] ;  /* 0x000000041c1a8981 */ /* 0x000162000c2e1b00 */
[----:B------:R-:W-:Y:S01]  /*0670*/  @!P5 FMUL R20, R20, 16777216 ;  /* 0x4b8000001414d820 */ /* 0x000fe20000400000 */
[----:B------:R-:W-:Y:S01]  /*0680*/  FADD R9, R7, R9 ;  /* 0x0000000907097221 */ /* 0x000fe20000000000 */
[----:B0-----:R-:W0:Y:S02]  /*0690*/  LDC.64 R28, c[0x0][0x270] ;  /* 0x00009c00ff1c7b82 */ /* 0x001e240000000a00 */
[----:B------:R-:W-:Y:S01]  /*06a0*/  FMUL R10, R10, R20 ;  /* 0x000000140a0a7220 */ /* 0x000fe20000400000 */
[----:B------:R-:W-:-:S04]  /*06b0*/  FADD R11, R9, -R11 ;  /* 0x8000000b090b7221 */ /* 0x000fc80000000000 */
[----:B------:R-:W-:Y:S01]  /*06c0*/  FMUL R6, R6, R11 ;  /* 0x0000000b06067220 */ /* 0x000fe20000400000 */
[----:B------:R1:W-:Y:S03]  /*06d0*/  @!P0 STG.E.64 desc[UR4][R4.64], R8 ;  /* 0x0000000804008986 */ /* 0x0003e6000c101b04 */
[----:B------:R-:W-:Y:S01]  /*06e0*/  FFMA R6, R6, R21, R13 ;  /* 0x0000001506067223 */ /* 0x000fe2000000000d */
[----:B0-----:R-:W-:-:S04]  /*06f0*/  IMAD.WIDE R28, R0, 0x4, R28 ;  /* 0x00000004001c7825 */ /* 0x001fc800078e021c */
[----:B--2---:R-:W-:Y:S01]  /*0700*/  FADD R16, R16, R24 ;  /* 0x0000001810107221 */ /* 0x004fe20000000000 */
[----:B------:R-:W-:-:S03]  /*0710*/  FADD R17, R17, R25 ;  /* 0x0000001911117221 */ /* 0x000fc60000000000 */
[----:B---3--:R-:W-:Y:S01]  /*0720*/  FADD R7, R16, -R18 ;  /* 0x8000001210077221 */ /* 0x008fe20000000000 */
[----:B------:R-:W-:-:S03]  /*0730*/  FADD R19, R17, -R19 ;  /* 0x8000001311137221 */ /* 0x000fc60000000000 */
[----:B------:R-:W-:Y:S01]  /*0740*/  FMUL R7, R10, R7 ;  /* 0x000000070a077220 */ /* 0x000fe20000400000 */
[----:B------:R-:W-:Y:S01]  /*0750*/  FMUL R12, R12, R19 ;  /* 0x000000130c0c7220 */ /* 0x000fe20000400000 */
[----:B------:R1:W-:Y:S02]  /*0760*/  @!P0 STG.E.64 desc[UR4][R22.64], R16 ;  /* 0x0000001016008986 */ /* 0x0003e4000c101b04 */
[----:B-----5:R-:W-:Y:S01]  /*0770*/  FFMA R14, R7, R14, R26 ;  /* 0x0000000e070e7223 */ /* 0x020fe2000000001a */
[----:B------:R-:W-:-:S03]  /*0780*/  FFMA R15, R12, R15, R27 ;  /* 0x0000000f0c0f7223 */ /* 0x000fc6000000001b */
[----:B------:R-:W-:Y:S01]  /*0790*/  FADD R14, R3, R14 ;  /* 0x0000000e030e7221 */ /* 0x000fe20000000000 */
[----:B------:R-:W-:Y:S01]  /*07a0*/  FADD R15, R6, R15 ;  /* 0x0000000f060f7221 */ /* 0x000fe20000000000 */
[----:B------:R-:W-:Y:S06]  /*07b0*/  @P0 EXIT ;  /* 0x000000000000094d */ /* 0x000fec0003800000 */
[----:B------:R-:W-:Y:S01]  /*07c0*/  STG.E.64 desc[UR4][R28.64], R14 ;  /* 0x0000000e1c007986 */ /* 0x000fe2000c101b04 */
[----:B------:R-:W-:Y:S05]  /*07d0*/  EXIT ;  /* 0x000000000000794d */ /* 0x000fea0003800000 */
.L_x_0:
[----:B------:R-:W-:-:S00]  /*07e0*/  BRA `(.L_x_0) ;  /* 0xfffffffc00fc7947 */ /* 0x000fc0000383ffff */
[----:B------:R-:W-:-:S00]  /*07f0*/  NOP ;  /* 0x0000000000007918 */ /* 0x000fc00000000000 */
        /* <DEDUP_REMOVED lines=8> */
.L_x_1:


//--------------------- .nv.global.init           --------------------------
	.section	.nv.global.init,"aw",@progbits
.nv.global.init:
	.type		_$_str,@object
	.size		_$_str,(_$_str_$_2 - _$_str)
_$_str:
        /*0000*/ 	.byte	0x5f, 0x5f, 0x43, 0x55, 0x44, 0x41, 0x5f, 0x46, 0x54, 0x5a, 0x00
	.type		_$_str_$_2,@object
	.size		_$_str_$_2,(.L_1 - _$_str_$_2)
_$_str_$_2:
        /*000b*/ 	.byte	0x5f, 0x5f, 0x43, 0x55, 0x44, 0x41, 0x5f, 0x50, 0x52, 0x45, 0x43, 0x5f, 0x53, 0x51, 0x52, 0x54
        /*001b*/ 	.byte	0x00
.L_1:


//--------------------- .nv.constant0.triton_poi_fused__native_batch_norm_legit_no_training_add_convolution_26 --------------------------
	.section	.nv.constant0.triton_poi_fused__native_batch_norm_legit_no_training_add_convolution_26,"a",@progbits
	.sectionflags	@""
	.align	4
.nv.constant0.triton_poi_fused__native_batch_norm_legit_no_training_add_convolution_26:
	.zero		636
